//
// Generated by NVIDIA NVVM Compiler
//
// Compiler Build ID: CL-36424714
// Cuda compilation tools, release 13.0, V13.0.88
// Based on NVVM 20.0.0
//

.version 9.0
.target sm_100
.address_size 64

	// .globl	_Z15vector_dot_prodPfS_S_i
// _ZZ15vector_dot_prodPfS_S_iE3tmp has been demoted

.visible .entry _Z15vector_dot_prodPfS_S_i(
	.param .u64 .ptr .align 1 _Z15vector_dot_prodPfS_S_i_param_0,
	.param .u64 .ptr .align 1 _Z15vector_dot_prodPfS_S_i_param_1,
	.param .u64 .ptr .align 1 _Z15vector_dot_prodPfS_S_i_param_2,
	.param .u32 _Z15vector_dot_prodPfS_S_i_param_3
)
{
	.reg .pred 	%p<12>;
	.reg .b32 	%r<41>;
	.reg .b32 	%f<25>;
	.reg .b64 	%rd<20>;
	.reg .b64 	%fd<24>;
	// demoted variable
	.shared .align 4 .b8 _ZZ15vector_dot_prodPfS_S_iE3tmp[4096];
	ld.param.u64 	%rd4, [_Z15vector_dot_prodPfS_S_i_param_0];
	ld.param.u64 	%rd5, [_Z15vector_dot_prodPfS_S_i_param_1];
	ld.param.u64 	%rd6, [_Z15vector_dot_prodPfS_S_i_param_2];
	ld.param.u32 	%r18, [_Z15vector_dot_prodPfS_S_i_param_3];
	cvta.to.global.u64 	%rd1, %rd5;
	cvta.to.global.u64 	%rd2, %rd4;
	cvta.to.global.u64 	%rd3, %rd6;
	mov.u32 	%r1, %tid.x;
	mov.u32 	%r2, %ctaid.x;
	or.b32  	%r19, %r1, %r2;
	setp.ne.s32 	%p1, %r19, 0;
	@%p1 bra 	$L__BB0_2;
	mov.b32 	%r20, 0;
	st.global.u32 	[%rd3], %r20;
$L__BB0_2:
	mov.u32 	%r40, %ntid.x;
	mov.u32 	%r21, %nctaid.x;
	mul.lo.s32 	%r4, %r40, %r21;
	mad.lo.s32 	%r38, %r2, %r40, %r1;
	setp.ge.s32 	%p2, %r38, %r18;
	mov.f32 	%f24, 0f00000000;
	@%p2 bra 	$L__BB0_10;
	add.s32 	%r22, %r38, %r4;
	max.s32 	%r23, %r18, %r22;
	setp.lt.s32 	%p3, %r22, %r18;
	selp.u32 	%r24, 1, 0, %p3;
	add.s32 	%r25, %r22, %r24;
	sub.s32 	%r26, %r23, %r25;
	div.u32 	%r27, %r26, %r4;
	add.s32 	%r6, %r27, %r24;
	and.b32  	%r28, %r6, 3;
	setp.eq.s32 	%p4, %r28, 3;
	mov.f64 	%fd23, 0d0000000000000000;
	@%p4 bra 	$L__BB0_6;
	add.s32 	%r29, %r6, 1;
	and.b32  	%r30, %r29, 3;
	neg.s32 	%r36, %r30;
	mov.f64 	%fd23, 0d0000000000000000;
$L__BB0_5:
	.pragma "nounroll";
	mul.wide.s32 	%rd7, %r38, 4;
	add.s64 	%rd8, %rd1, %rd7;
	add.s64 	%rd9, %rd2, %rd7;
	ld.global.f32 	%f4, [%rd9];
	ld.global.f32 	%f5, [%rd8];
	mul.f32 	%f6, %f4, %f5;
	cvt.f64.f32 	%fd11, %f6;
	add.f64 	%fd23, %fd23, %fd11;
	add.s32 	%r38, %r38, %r4;
	add.s32 	%r36, %r36, 1;
	setp.ne.s32 	%p5, %r36, 0;
	@%p5 bra 	$L__BB0_5;
$L__BB0_6:
	setp.lt.u32 	%p6, %r6, 3;
	@%p6 bra 	$L__BB0_9;
	mul.wide.s32 	%rd13, %r4, 4;
	shl.b32 	%r31, %r4, 2;
$L__BB0_8:
	mul.wide.s32 	%rd10, %r38, 4;
	add.s64 	%rd11, %rd2, %rd10;
	ld.global.f32 	%f7, [%rd11];
	add.s64 	%rd12, %rd1, %rd10;
	ld.global.f32 	%f8, [%rd12];
	mul.f32 	%f9, %f7, %f8;
	cvt.f64.f32 	%fd12, %f9;
	add.f64 	%fd13, %fd23, %fd12;
	add.s64 	%rd14, %rd11, %rd13;
	ld.global.f32 	%f10, [%rd14];
	add.s64 	%rd15, %rd12, %rd13;
	ld.global.f32 	%f11, [%rd15];
	mul.f32 	%f12, %f10, %f11;
	cvt.f64.f32 	%fd14, %f12;
	add.f64 	%fd15, %fd13, %fd14;
	add.s64 	%rd16, %rd14, %rd13;
	ld.global.f32 	%f13, [%rd16];
	add.s64 	%rd17, %rd15, %rd13;
	ld.global.f32 	%f14, [%rd17];
	mul.f32 	%f15, %f13, %f14;
	cvt.f64.f32 	%fd16, %f15;
	add.f64 	%fd17, %fd15, %fd16;
	add.s64 	%rd18, %rd16, %rd13;
	ld.global.f32 	%f16, [%rd18];
	add.s64 	%rd19, %rd17, %rd13;
	ld.global.f32 	%f17, [%rd19];
	mul.f32 	%f18, %f16, %f17;
	cvt.f64.f32 	%fd18, %f18;
	add.f64 	%fd23, %fd17, %fd18;
	add.s32 	%r38, %r31, %r38;
	setp.lt.s32 	%p7, %r38, %r18;
	@%p7 bra 	$L__BB0_8;
$L__BB0_9:
	cvt.rn.f32.f64 	%f24, %fd23;
$L__BB0_10:
	shl.b32 	%r32, %r1, 2;
	mov.u32 	%r33, _ZZ15vector_dot_prodPfS_S_iE3tmp;
	add.s32 	%r15, %r33, %r32;
	st.shared.f32 	[%r15], %f24;
	bar.sync 	0;
	setp.lt.u32 	%p8, %r40, 2;
	@%p8 bra 	$L__BB0_14;
$L__BB0_11:
	shr.u32 	%r17, %r40, 1;
	setp.ge.u32 	%p9, %r1, %r17;
	@%p9 bra 	$L__BB0_13;
	shl.b32 	%r34, %r17, 2;
	add.s32 	%r35, %r15, %r34;
	ld.shared.f32 	%f19, [%r35];
	ld.shared.f32 	%f20, [%r15];
	add.f32 	%f21, %f19, %f20;
	st.shared.f32 	[%r15], %f21;
$L__BB0_13:
	bar.sync 	0;
	setp.gt.u32 	%p10, %r40, 3;
	mov.u32 	%r40, %r17;
	@%p10 bra 	$L__BB0_11;
$L__BB0_14:
	setp.ne.s32 	%p11, %r1, 0;
	@%p11 bra 	$L__BB0_16;
	ld.shared.f32 	%f22, [_ZZ15vector_dot_prodPfS_S_iE3tmp];
	atom.global.add.f32 	%f23, [%rd3], %f22;
$L__BB0_16:
	ret;

}


// ===== COMPILED SASS (sm_100) =====

	.target	sm_100

	.elftype	@"ET_EXEC"


//--------------------- .note.nv.tkinfo           --------------------------
	.section	.note.nv.tkinfo,"",@"SHT_NOTE"
	.sectionflags	@"SHF_NOTE_NV_TKINFO"
	.tkinfo
        /*0018*/ 	.word	0x00000002
        /*0030*/ 	.string	""
        /*0030*/ 	.string	"ptxas"
        /*0030*/ 	.string	"Cuda compilation tools, release 13.0, V13.0.88"
        /*0030*/ 	.string	"Build cuda_13.0.r13.0/compiler.36424714_0"
        /*0030*/ 	.string	"-arch sm_100 -m 64 "



//--------------------- .note.nv.cuinfo           --------------------------
	.section	.note.nv.cuinfo,"",@"SHT_NOTE"
	.sectionflags	@"SHF_NOTE_NV_CUINFO"
        /*0018*/ 	.short	0x0002
        /*001a*/ 	.short	0x0064
        /*001c*/ 	.short	0x0082
	.zero		2


//--------------------- .nv.info                  --------------------------
	.section	.nv.info,"",@"SHT_CUDA_INFO"
	.align	4


	//----- nvinfo : EIATTR_REGCOUNT
	.align		4
        /*0000*/ 	.byte	0x04, 0x2f
        /*0002*/ 	.short	(.L_1 - .L_0)
	.align		4
.L_0:
        /*0004*/ 	.word	index@(_Z15vector_dot_prodPfS_S_i)
        /*0008*/ 	.word	0x0000001e


	//----- nvinfo : EIATTR_FRAME_SIZE
	.align		4
.L_1:
        /*000c*/ 	.byte	0x04, 0x11
        /*000e*/ 	.short	(.L_3 - .L_2)
	.align		4
.L_2:
        /*0010*/ 	.word	index@(_Z15vector_dot_prodPfS_S_i)
        /*0014*/ 	.word	0x00000000


	//----- nvinfo : EIATTR_MIN_STACK_SIZE
	.align		4
.L_3:
        /*0018*/ 	.byte	0x04, 0x12
        /*001a*/ 	.short	(.L_5 - .L_4)
	.align		4
.L_4:
        /*001c*/ 	.word	index@(_Z15vector_dot_prodPfS_S_i)
        /*0020*/ 	.word	0x00000000
.L_5:


//--------------------- .nv.compat                --------------------------
	.section	.nv.compat,"",@"SHT_CUDA_COMPAT_INFO"
	.align	4
        /*0000*/ 	.byte	0x02, 0x09, 0x00, 0x00, 0x02, 0x02, 0x01, 0x00, 0x02, 0x05, 0x05, 0x00, 0x03, 0x07, 0x01, 0x01
        /*0010*/ 	.byte	0x02, 0x03, 0x00, 0x00, 0x02, 0x06, 0x01, 0x00, 0x04, 0x0b, 0x08, 0x00, 0x01, 0x00, 0x00, 0x00
        /*0020*/ 	.byte	0x00, 0x00, 0x00, 0x00


//--------------------- .nv.info._Z15vector_dot_prodPfS_S_i --------------------------
	.section	.nv.info._Z15vector_dot_prodPfS_S_i,"",@"SHT_CUDA_INFO"
	.sectionflags	@""
	.align	4


	//----- nvinfo : EIATTR_CUDA_API_VERSION
	.align		4
        /*0000*/ 	.byte	0x04, 0x37
        /*0002*/ 	.short	(.L_7 - .L_6)
.L_6:
        /*0004*/ 	.word	0x00000082


	//----- nvinfo : EIATTR_KPARAM_INFO
	.align		4
.L_7:
        /*0008*/ 	.byte	0x04, 0x17
        /*000a*/ 	.short	(.L_9 - .L_8)
.L_8:
        /*000c*/ 	.word	0x00000000
        /*0010*/ 	.short	0x0003
        /*0012*/ 	.short	0x0018
        /*0014*/ 	.byte	0x00, 0xf0, 0x11, 0x00


	//----- nvinfo : EIATTR_KPARAM_INFO
	.align		4
.L_9:
        /*0018*/ 	.byte	0x04, 0x17
        /*001a*/ 	.short	(.L_11 - .L_10)
.L_10:
        /*001c*/ 	.word	0x00000000
        /*0020*/ 	.short	0x0002
        /*0022*/ 	.short	0x0010
        /*0024*/ 	.byte	0x00, 0xf5, 0x21, 0x00


	//----- nvinfo : EIATTR_KPARAM_INFO
	.align		4
.L_11:
        /*0028*/ 	.byte	0x04, 0x17
        /*002a*/ 	.short	(.L_13 - .L_12)
.L_12:
        /*002c*/ 	.word	0x00000000
        /*0030*/ 	.short	0x0001
        /*0032*/ 	.short	0x0008
        /*0034*/ 	.byte	0x00, 0xf5, 0x21, 0x00


	//----- nvinfo : EIATTR_KPARAM_INFO
	.align		4
.L_13:
        /*0038*/ 	.byte	0x04, 0x17
        /*003a*/ 	.short	(.L_15 - .L_14)
.L_14:
        /*003c*/ 	.word	0x00000000
        /*0040*/ 	.short	0x0000
        /*0042*/ 	.short	0x0000
        /*0044*/ 	.byte	0x00, 0xf5, 0x21, 0x00


	//----- nvinfo : EIATTR_SPARSE_MMA_MASK
	.align		4
.L_15:
        /*0048*/ 	.byte	0x03, 0x50
        /*004a*/ 	.short	0x0000


	//----- nvinfo : EIATTR_MAXREG_COUNT
	.align		4
        /*004c*/ 	.byte	0x03, 0x1b
        /*004e*/ 	.short	0x00ff


	//----- nvinfo : EIATTR_NUM_BARRIERS
	.align		4
        /*0050*/ 	.byte	0x02, 0x4c
        /*0052*/ 	.byte	0x01
	.zero		1


	//----- nvinfo : EIATTR_MERCURY_ISA_VERSION
	.align		4
        /*0054*/ 	.byte	0x03, 0x5f
        /*0056*/ 	.short	0x0101


	//----- nvinfo : EIATTR_VRC_CTA_INIT_COUNT
	.align		4
        /*0058*/ 	.byte	0x02, 0x4a
	.zero		1
	.zero		1


	//----- nvinfo : EIATTR_EXIT_INSTR_OFFSETS
	.align		4
        /*005c*/ 	.byte	0x04, 0x1c
        /*005e*/ 	.short	(.L_17 - .L_16)


	//   ....[0]....
.L_16:
        /*0060*/ 	.word	0x000007a0


	//   ....[1]....
        /*0064*/ 	.word	0x00000810


	//----- nvinfo : EIATTR_CRS_STACK_SIZE
	.align		4
.L_17:
        /*0068*/ 	.byte	0x04, 0x1e
        /*006a*/ 	.short	(.L_19 - .L_18)
.L_18:
        /*006c*/ 	.word	0x00000000


	//----- nvinfo : EIATTR_CBANK_PARAM_SIZE
	.align		4
.L_19:
        /*0070*/ 	.byte	0x03, 0x19
        /*0072*/ 	.short	0x001c


	//----- nvinfo : EIATTR_PARAM_CBANK
	.align		4
        /*0074*/ 	.byte	0x04, 0x0a
        /*0076*/ 	.short	(.L_21 - .L_20)
	.align		4
.L_20:
        /*0078*/ 	.word	index@(.nv.constant0._Z15vector_dot_prodPfS_S_i)
        /*007c*/ 	.short	0x0380
        /*007e*/ 	.short	0x001c


	//----- nvinfo : EIATTR_SW_WAR
	.align		4
.L_21:
        /*0080*/ 	.byte	0x04, 0x36
        /*0082*/ 	.short	(.L_23 - .L_22)
.L_22:
        /*0084*/ 	.word	0x00000008
.L_23:


//--------------------- .nv.callgraph             --------------------------
	.section	.nv.callgraph,"",@"SHT_CUDA_CALLGRAPH"
	.align	4
	.sectionentsize	8
	.align		4
        /*0000*/ 	.word	0x00000000
	.align		4
        /*0004*/ 	.word	0xffffffff
	.align		4
        /*0008*/ 	.word	0x00000000
	.align		4
        /*000c*/ 	.word	0xfffffffe
	.align		4
        /*0010*/ 	.word	0x00000000
	.align		4
        /*0014*/ 	.word	0xfffffffd
	.align		4
        /*0018*/ 	.word	0x00000000
	.align		4
        /*001c*/ 	.word	0xfffffffc


//--------------------- .text._Z15vector_dot_prodPfS_S_i --------------------------
	.section	.text._Z15vector_dot_prodPfS_S_i,"ax",@progbits
	.align	128
        .global         _Z15vector_dot_prodPfS_S_i
        .type           _Z15vector_dot_prodPfS_S_i,@function
        .size           _Z15vector_dot_prodPfS_S_i,(.L_x_11 - _Z15vector_dot_prodPfS_S_i)
        .other          _Z15vector_dot_prodPfS_S_i,@"STO_CUDA_ENTRY STV_DEFAULT"
_Z15vector_dot_prodPfS_S_i:
.text._Z15vector_dot_prodPfS_S_i:
[----:B------:R-:W-:Y:S01]  /*0000*/  LDC R1, c[0x0][0x37c] ;  /* 0x0000df00ff017b82 */ /* 0x000fe20000000800 */
[----:B------:R-:W0:Y:S07]  /*0010*/  S2R R0, SR_TID.X ;  /* 0x0000000000007919 */ /* 0x000e2e0000002100 */
[----:B------:R-:W0:Y:S01]  /*0020*/  S2UR UR4, SR_CTAID.X ;  /* 0x00000000000479c3 */ /* 0x000e220000002500 */
[----:B------:R-:W1:Y:S01]  /*0030*/  LDCU.64 UR6, c[0x0][0x358] ;  /* 0x00006b00ff0677ac */ /* 0x000e620008000a00 */
[----:B------:R-:W-:Y:S01]  /*0040*/  BSSY.RECONVERGENT B0, `(.L_x_0) ;  /* 0x0000061000007945 */ /* 0x000fe20003800200 */
[----:B------:R-:W-:Y:S01]  /*0050*/  IMAD.MOV.U32 R6, RZ, RZ, RZ ;  /* 0x000000ffff067224 */ /* 0x000fe200078e00ff */
[----:B------:R-:W2:Y:S04]  /*0060*/  LDCU UR8, c[0x0][0x398] ;  /* 0x00007300ff0877ac */ /* 0x000ea80008000800 */
[----:B------:R-:W3:Y:S01]  /*0070*/  LDC R5, c[0x0][0x360] ;  /* 0x0000d800ff057b82 */ /* 0x000ee20000000800 */
[----:B------:R-:W4:Y:S01]  /*0080*/  LDCU UR5, c[0x0][0x370] ;  /* 0x00006e00ff0577ac */ /* 0x000f220008000800 */
[----:B0-----:R-:W-:Y:S01]  /*0090*/  LOP3.LUT P0, RZ, R0, UR4, RZ, 0xfc, !PT ;  /* 0x0000000400ff7c12 */ /* 0x001fe2000f80fcff */
[----:B---3--:R-:W-:-:S02]  /*00a0*/  IMAD R7, R5, UR4, R0 ;  /* 0x0000000405077c24 */ /* 0x008fc4000f8e0200 */
[----:B----4-:R-:W-:-:S10]  /*00b0*/  IMAD R4, R5, UR5, RZ ;  /* 0x0000000505047c24 */ /* 0x010fd4000f8e02ff */
[----:B------:R-:W1:Y:S02]  /*00c0*/  @!P0 LDC.64 R2, c[0x0][0x390] ;  /* 0x0000e400ff028b82 */ /* 0x000e640000000a00 */
[----:B-1----:R0:W-:Y:S01]  /*00d0*/  @!P0 STG.E desc[UR6][R2.64], RZ ;  /* 0x000000ff02008986 */ /* 0x0021e2000c101906 */
[----:B--2---:R-:W-:-:S13]  /*00e0*/  ISETP.GE.AND P0, PT, R7, UR8, PT ;  /* 0x0000000807007c0c */ /* 0x004fda000bf06270 */
[----:B0-----:R-:W-:Y:S05]  /*00f0*/  @P0 BRA `(.L_x_1) ;  /* 0x0000000400540947 */ /* 0x001fea0003800000 */
[----:B------:R-:W0:Y:S01]  /*0100*/  I2F.U32.RP R10, R4 ;  /* 0x00000004000a7306 */ /* 0x000e220000209000 */
[C---:B------:R-:W-:Y:S01]  /*0110*/  IADD3 R6, PT, PT, R4.reuse, R7, RZ ;  /* 0x0000000704067210 */ /* 0x040fe20007ffe0ff */
[----:B------:R-:W-:Y:S01]  /*0120*/  IMAD.MOV R11, RZ, RZ, -R4 ;  /* 0x000000ffff0b7224 */ /* 0x000fe200078e0a04 */
[----:B------:R-:W-:Y:S01]  /*0130*/  ISETP.NE.U32.AND P2, PT, R4, RZ, PT ;  /* 0x000000ff0400720c */ /* 0x000fe20003f45070 */
[----:B------:R-:W-:Y:S01]  /*0140*/  BSSY.RECONVERGENT B1, `(.L_x_2) ;  /* 0x000002b000017945 */ /* 0x000fe20003800200 */
[C---:B------:R-:W-:Y:S02]  /*0150*/  ISETP.GE.AND P0, PT, R6.reuse, UR8, PT ;  /* 0x0000000806007c0c */ /* 0x040fe4000bf06270 */
[----:B------:R-:W-:Y:S02]  /*0160*/  VIMNMX R9, PT, PT, R6, UR8, !PT ;  /* 0x0000000806097c48 */ /* 0x000fe4000ffe0100 */
[----:B------:R-:W-:-:S04]  /*0170*/  SEL R8, RZ, 0x1, P0 ;  /* 0x00000001ff087807 */ /* 0x000fc80000000000 */
[----:B------:R-:W-:Y:S01]  /*0180*/  IADD3 R9, PT, PT, R9, -R6, -R8 ;  /* 0x8000000609097210 */ /* 0x000fe20007ffe808 */
[----:B0-----:R-:W0:Y:S02]  /*0190*/  MUFU.RCP R10, R10 ;  /* 0x0000000a000a7308 */ /* 0x001e240000001000 */
[----:B0-----:R-:W-:-:S06]  /*01a0*/  IADD3 R2, PT, PT, R10, 0xffffffe, RZ ;  /* 0x0ffffffe0a027810 */ /* 0x001fcc0007ffe0ff */
[----:B------:R0:W1:Y:S02]  /*01b0*/  F2I.FTZ.U32.TRUNC.NTZ R3, R2 ;  /* 0x0000000200037305 */ /* 0x000064000021f000 */
[----:B0-----:R-:W-:Y:S02]  /*01c0*/  IMAD.MOV.U32 R2, RZ, RZ, RZ ;  /* 0x000000ffff027224 */ /* 0x001fe400078e00ff */
[----:B-1----:R-:W-:-:S04]  /*01d0*/  IMAD R11, R11, R3, RZ ;  /* 0x000000030b0b7224 */ /* 0x002fc800078e02ff */
[----:B------:R-:W-:-:S06]  /*01e0*/  IMAD.HI.U32 R10, R3, R11, R2 ;  /* 0x0000000b030a7227 */ /* 0x000fcc00078e0002 */
[----:B------:R-:W-:-:S05]  /*01f0*/  IMAD.HI.U32 R3, R10, R9, RZ ;  /* 0x000000090a037227 */ /* 0x000fca00078e00ff */
[----:B------:R-:W-:-:S05]  /*0200*/  IADD3 R2, PT, PT, -R3, RZ, RZ ;  /* 0x000000ff03027210 */ /* 0x000fca0007ffe1ff */
[----:B------:R-:W-:-:S05]  /*0210*/  IMAD R9, R4, R2, R9 ;  /* 0x0000000204097224 */ /* 0x000fca00078e0209 */
[----:B------:R-:W-:-:S13]  /*0220*/  ISETP.GE.U32.AND P0, PT, R9, R4, PT ;  /* 0x000000040900720c */ /* 0x000fda0003f06070 */
[----:B------:R-:W-:Y:S01]  /*0230*/  @P0 IMAD.IADD R9, R9, 0x1, -R4 ;  /* 0x0000000109090824 */ /* 0x000fe200078e0a04 */
[----:B------:R-:W-:-:S04]  /*0240*/  @P0 IADD3 R3, PT, PT, R3, 0x1, RZ ;  /* 0x0000000103030810 */ /* 0x000fc80007ffe0ff */
[----:B------:R-:W-:-:S13]  /*0250*/  ISETP.GE.U32.AND P1, PT, R9, R4, PT ;  /* 0x000000040900720c */ /* 0x000fda0003f26070 */
[----:B------:R-:W-:Y:S01]  /*0260*/  @P1 VIADD R3, R3, 0x1 ;  /* 0x0000000103031836 */ /* 0x000fe20000000000 */
[----:B------:R-:W-:-:S04]  /*0270*/  @!P2 LOP3.LUT R3, RZ, R4, RZ, 0x33, !PT ;  /* 0x00000004ff03a212 */ /* 0x000fc800078e33ff */
[----:B------:R-:W-:-:S04]  /*0280*/  IADD3 R6, PT, PT, R8, R3, RZ ;  /* 0x0000000308067210 */ /* 0x000fc80007ffe0ff */
[C---:B------:R-:W-:Y:S02]  /*0290*/  LOP3.LUT R2, R6.reuse, 0x3, RZ, 0xc0, !PT ;  /* 0x0000000306027812 */ /* 0x040fe400078ec0ff */
[----:B------:R-:W-:Y:S02]  /*02a0*/  ISETP.GE.U32.AND P1, PT, R6, 0x3, PT ;  /* 0x000000030600780c */ /* 0x000fe40003f26070 */
[----:B------:R-:W-:Y:S02]  /*02b0*/  ISETP.NE.AND P0, PT, R2, 0x3, PT ;  /* 0x000000030200780c */ /* 0x000fe40003f05270 */
[----:B------:R-:W-:-:S11]  /*02c0*/  CS2R R2, SRZ ;  /* 0x0000000000027805 */ /* 0x000fd6000001ff00 */
[----:B------:R-:W-:Y:S05]  /*02d0*/  @!P0 BRA `(.L_x_3) ;  /* 0x0000000000448947 */ /* 0x000fea0003800000 */
[----:B------:R-:W0:Y:S01]  /*02e0*/  LDC.64 R8, c[0x0][0x380] ;  /* 0x0000e000ff087b82 */ /* 0x000e220000000a00 */
[----:B------:R-:W-:-:S05]  /*02f0*/  VIADD R2, R6, 0x1 ;  /* 0x0000000106027836 */ /* 0x000fca0000000000 */
[----:B------:R-:W-:Y:S02]  /*0300*/  LOP3.LUT R6, R2, 0x3, RZ, 0xc0, !PT ;  /* 0x0000000302067812 */ /* 0x000fe400078ec0ff */
[----:B------:R-:W-:Y:S01]  /*0310*/  CS2R R2, SRZ ;  /* 0x0000000000027805 */ /* 0x000fe2000001ff00 */
[----:B------:R-:W1:Y:S01]  /*0320*/  LDC.64 R10, c[0x0][0x388] ;  /* 0x0000e200ff0a7b82 */ /* 0x000e620000000a00 */
[----:B------:R-:W-:-:S07]  /*0330*/  IADD3 R6, PT, PT, -R6, RZ, RZ ;  /* 0x000000ff06067210 */ /* 0x000fce0007ffe1ff */
.L_x_4:
[----:B-1----:R-:W-:-:S04]  /*0340*/  IMAD.WIDE R12, R7, 0x4, R10 ;  /* 0x00000004070c7825 */ /* 0x002fc800078e020a */
[----:B0-----:R-:W-:Y:S02]  /*0350*/  IMAD.WIDE R14, R7, 0x4, R8 ;  /* 0x00000004070e7825 */ /* 0x001fe400078e0208 */
[----:B------:R-:W2:Y:S04]  /*0360*/  LDG.E R13, desc[UR6][R12.64] ;  /* 0x000000060c0d7981 */ /* 0x000ea8000c1e1900 */
[----:B------:R-:W2:Y:S01]  /*0370*/  LDG.E R14, desc[UR6][R14.64] ;  /* 0x000000060e0e7981 */ /* 0x000ea2000c1e1900 */
[----:B------:R-:W-:Y:S01]  /*0380*/  VIADD R6, R6, 0x1 ;  /* 0x0000000106067836 */ /* 0x000fe20000000000 */
[----:B------:R-:W-:-:S04]  /*0390*/  IADD3 R7, PT, PT, R4, R7, RZ ;  /* 0x0000000704077210 */ /* 0x000fc80007ffe0ff */
[----:B------:R-:W-:Y:S01]  /*03a0*/  ISETP.NE.AND P0, PT, R6, RZ, PT ;  /* 0x000000ff0600720c */ /* 0x000fe20003f05270 */
[----:B--2---:R-:W-:-:S06]  /*03b0*/  FMUL R16, R14, R13 ;  /* 0x0000000d0e107220 */ /* 0x004fcc0000400000 */
[----:B------:R-:W0:Y:S02]  /*03c0*/  F2F.F64.F32 R16, R16 ;  /* 0x0000001000107310 */ /* 0x000e240000201800 */
[----:B0-----:R-:W-:-:S04]  /*03d0*/  DADD R2, R16, R2 ;  /* 0x0000000010027229 */ /* 0x001fc80000000002 */
[----:B------:R-:W-:Y:S07]  /*03e0*/  @P0 BRA `(.L_x_4) ;  /* 0xfffffffc00d40947 */ /* 0x000fee000383ffff */
.L_x_3:
[----:B------:R-:W-:Y:S05]  /*03f0*/  BSYNC.RECONVERGENT B1 ;  /* 0x0000000000017941 */ /* 0x000fea0003800200 */
.L_x_2:
[----:B------:R-:W-:Y:S04]  /*0400*/  BSSY.RECONVERGENT B1, `(.L_x_5) ;  /* 0x0000023000017945 */ /* 0x000fe80003800200 */
[----:B------:R-:W-:Y:S05]  /*0410*/  @!P1 BRA `(.L_x_6) ;  /* 0x0000000000849947 */ /* 0x000fea0003800000 */
.L_x_7:
[----:B------:R-:W0:Y:S08]  /*0420*/  LDC.64 R8, c[0x0][0x380] ;  /* 0x0000e000ff087b82 */ /* 0x000e300000000a00 */
[----:B------:R-:W1:Y:S01]  /*0430*/  LDC.64 R10, c[0x0][0x388] ;  /* 0x0000e200ff0a7b82 */ /* 0x000e620000000a00 */
[----:B0-----:R-:W-:-:S05]  /*0440*/  IMAD.WIDE R20, R7, 0x4, R8 ;  /* 0x0000000407147825 */ /* 0x001fca00078e0208 */
[----:B------:R0:W2:Y:S01]  /*0450*/  LDG.E R6, desc[UR6][R20.64] ;  /* 0x0000000614067981 */ /* 0x0000a2000c1e1900 */
[----:B-1----:R-:W-:-:S05]  /*0460*/  IMAD.WIDE R22, R7, 0x4, R10 ;  /* 0x0000000407167825 */ /* 0x002fca00078e020a */
[----:B------:R-:W2:Y:S01]  /*0470*/  LDG.E R9, desc[UR6][R22.64] ;  /* 0x0000000616097981 */ /* 0x000ea2000c1e1900 */
[----:B------:R-:W-:-:S04]  /*0480*/  IMAD.WIDE R10, R4, 0x4, R20 ;  /* 0x00000004040a7825 */ /* 0x000fc800078e0214 */
[C---:B------:R-:W-:Y:S01]  /*0490*/  IMAD.WIDE R12, R4.reuse, 0x4, R22 ;  /* 0x00000004040c7825 */ /* 0x040fe200078e0216 */
[----:B------:R-:W3:Y:S04]  /*04a0*/  LDG.E R24, desc[UR6][R10.64] ;  /* 0x000000060a187981 */ /* 0x000ee8000c1e1900 */
[----:B------:R-:W3:Y:S01]  /*04b0*/  LDG.E R25, desc[UR6][R12.64] ;  /* 0x000000060c197981 */ /* 0x000ee2000c1e1900 */
[----:B------:R-:W-:-:S04]  /*04c0*/  IMAD.WIDE R14, R4, 0x4, R10 ;  /* 0x00000004040e7825 */ /* 0x000fc800078e020a */
[C---:B------:R-:W-:Y:S01]  /*04d0*/  IMAD.WIDE R16, R4.reuse, 0x4, R12 ;  /* 0x0000000404107825 */ /* 0x040fe200078e020c */
[----:B------:R-:W4:Y:S04]  /*04e0*/  LDG.E R26, desc[UR6][R14.64] ;  /* 0x000000060e1a7981 */ /* 0x000f28000c1e1900 */
[----:B------:R-:W4:Y:S01]  /*04f0*/  LDG.E R27, desc[UR6][R16.64] ;  /* 0x00000006101b7981 */ /* 0x000f22000c1e1900 */
[----:B------:R-:W-:-:S04]  /*0500*/  IMAD.WIDE R18, R4, 0x4, R14 ;  /* 0x0000000404127825 */ /* 0x000fc800078e020e */
[C---:B0-----:R-:W-:Y:S02]  /*0510*/  IMAD.WIDE R20, R4.reuse, 0x4, R16 ;  /* 0x0000000404147825 */ /* 0x041fe400078e0210 */
[----:B------:R-:W5:Y:S04]  /*0520*/  LDG.E R18, desc[UR6][R18.64] ;  /* 0x0000000612127981 */ /* 0x000f68000c1e1900 */
[----:B------:R-:W5:Y:S01]  /*0530*/  LDG.E R21, desc[UR6][R20.64] ;  /* 0x0000000614157981 */ /* 0x000f62000c1e1900 */
[----:B------:R-:W-:-:S05]  /*0540*/  IMAD R7, R4, 0x4, R7 ;  /* 0x0000000404077824 */ /* 0x000fca00078e0207 */
[----:B------:R-:W-:Y:S01]  /*0550*/  ISETP.GE.AND P0, PT, R7, UR8, PT ;  /* 0x0000000807007c0c */ /* 0x000fe2000bf06270 */
[----:B--2---:R-:W-:-:S04]  /*0560*/  FMUL R6, R6, R9 ;  /* 0x0000000906067220 */ /* 0x004fc80000400000 */
[----:B------:R-:W0:Y:S01]  /*0570*/  F2F.F64.F32 R8, R6 ;  /* 0x0000000600087310 */ /* 0x000e220000201800 */
[----:B---3--:R-:W-:-:S07]  /*0580*/  FMUL R24, R24, R25 ;  /* 0x0000001918187220 */ /* 0x008fce0000400000 */
[----:B------:R-:W1:Y:S01]  /*0590*/  F2F.F64.F32 R10, R24 ;  /* 0x00000018000a7310 */ /* 0x000e620000201800 */
[----:B----4-:R-:W-:Y:S01]  /*05a0*/  FMUL R26, R26, R27 ;  /* 0x0000001b1a1a7220 */ /* 0x010fe20000400000 */
[----:B0-----:R-:W-:-:S06]  /*05b0*/  DADD R8, R8, R2 ;  /* 0x0000000008087229 */ /* 0x001fcc0000000002 */
[----:B------:R-:W0:Y:S01]  /*05c0*/  F2F.F64.F32 R2, R26 ;  /* 0x0000001a00027310 */ /* 0x000e220000201800 */
[----:B-----5:R-:W-:Y:S01]  /*05d0*/  FMUL R12, R18, R21 ;  /* 0x00000015120c7220 */ /* 0x020fe20000400000 */
[----:B-1----:R-:W-:-:S06]  /*05e0*/  DADD R8, R8, R10 ;  /* 0x0000000008087229 */ /* 0x002fcc000000000a */
[----:B------:R-:W1:Y:S02]  /*05f0*/  F2F.F64.F32 R10, R12 ;  /* 0x0000000c000a7310 */ /* 0x000e640000201800 */
[----:B0-----:R-:W-:-:S08]  /*0600*/  DADD R2, R8, R2 ;  /* 0x0000000008027229 */ /* 0x001fd00000000002 */
[----:B-1----:R-:W-:Y:S01]  /*0610*/  DADD R2, R2, R10 ;  /* 0x0000000002027229 */ /* 0x002fe2000000000a */
[----:B------:R-:W-:Y:S10]  /*0620*/  @!P0 BRA `(.L_x_7) ;  /* 0xfffffffc007c8947 */ /* 0x000ff4000383ffff */
.L_x_6:
[----:B------:R-:W-:Y:S05]  /*0630*/  BSYNC.RECONVERGENT B1 ;  /* 0x0000000000017941 */ /* 0x000fea0003800200 */
.L_x_5:
[----:B------:R0:W1:Y:S02]  /*0640*/  F2F.F32.F64 R6, R2 ;  /* 0x0000000200067310 */ /* 0x0000640000301000 */
.L_x_1:
[----:B------:R-:W-:Y:S05]  /*0650*/  BSYNC.RECONVERGENT B0 ;  /* 0x0000000000007941 */ /* 0x000fea0003800200 */
.L_x_0:
[----:B------:R-:W2:Y:S01]  /*0660*/  S2UR UR5, SR_CgaCtaId ;  /* 0x00000000000579c3 */ /* 0x000ea20000008800 */
[----:B------:R-:W-:Y:S01]  /*0670*/  UMOV UR4, 0x400 ;  /* 0x0000040000047882 */ /* 0x000fe20000000000 */
[----:B------:R-:W-:Y:S02]  /*0680*/  ISETP.GE.U32.AND P1, PT, R5, 0x2, PT ;  /* 0x000000020500780c */ /* 0x000fe40003f26070 */
[----:B------:R-:W-:Y:S01]  /*0690*/  ISETP.NE.AND P0, PT, R0, RZ, PT ;  /* 0x000000ff0000720c */ /* 0x000fe20003f05270 */
[----:B--2---:R-:W-:-:S06]  /*06a0*/  ULEA UR4, UR5, UR4, 0x18 ;  /* 0x0000000405047291 */ /* 0x004fcc000f8ec0ff */
[----:B0-----:R-:W-:-:S05]  /*06b0*/  LEA R3, R0, UR4, 0x2 ;  /* 0x0000000400037c11 */ /* 0x001fca000f8e10ff */
[----:B-1----:R0:W-:Y:S01]  /*06c0*/  STS [R3], R6 ;  /* 0x0000000603007388 */ /* 0x0021e20000000800 */
[----:B------:R-:W-:Y:S06]  /*06d0*/  BAR.SYNC.DEFER_BLOCKING 0x0 ;  /* 0x0000000000007b1d */ /* 0x000fec0000010000 */
[----:B------:R-:W-:Y:S05]  /*06e0*/  @!P1 BRA `(.L_x_8) ;  /* 0x00000000002c9947 */ /* 0x000fea0003800000 */
.L_x_9:
[----:B0-----:R-:W-:-:S04]  /*06f0*/  SHF.R.U32.HI R6, RZ, 0x1, R5 ;  /* 0x00000001ff067819 */ /* 0x001fc80000011605 */
[----:B------:R-:W-:-:S13]  /*0700*/  ISETP.GE.U32.AND P1, PT, R0, R6, PT ;  /* 0x000000060000720c */ /* 0x000fda0003f26070 */
[----:B------:R-:W-:Y:S01]  /*0710*/  @!P1 LEA R2, R6, R3, 0x2 ;  /* 0x0000000306029211 */ /* 0x000fe200078e10ff */
[----:B------:R-:W-:Y:S05]  /*0720*/  @!P1 LDS R7, [R3] ;  /* 0x0000000003079984 */ /* 0x000fea0000000800 */
[----:B------:R-:W0:Y:S02]  /*0730*/  @!P1 LDS R2, [R2] ;  /* 0x0000000002029984 */ /* 0x000e240000000800 */
[----:B0-----:R-:W-:-:S05]  /*0740*/  @!P1 FADD R4, R2, R7 ;  /* 0x0000000702049221 */ /* 0x001fca0000000000 */
[----:B------:R1:W-:Y:S01]  /*0750*/  @!P1 STS [R3], R4 ;  /* 0x0000000403009388 */ /* 0x0003e20000000800 */
[----:B------:R-:W-:Y:S01]  /*0760*/  BAR.SYNC.DEFER_BLOCKING 0x0 ;  /* 0x0000000000007b1d */ /* 0x000fe20000010000 */
[----:B------:R-:W-:Y:S01]  /*0770*/  ISETP.GT.U32.AND P1, PT, R5, 0x3, PT ;  /* 0x000000030500780c */ /* 0x000fe20003f24070 */
[----:B------:R-:W-:-:S12]  /*0780*/  IMAD.MOV.U32 R5, RZ, RZ, R6 ;  /* 0x000000ffff057224 */ /* 0x000fd800078e0006 */
[----:B-1----:R-:W-:Y:S05]  /*0790*/  @P1 BRA `(.L_x_9) ;  /* 0xfffffffc00d41947 */ /* 0x002fea000383ffff */
.L_x_8:
[----:B------:R-:W-:Y:S05]  /*07a0*/  @P0 EXIT ;  /* 0x000000000000094d */ /* 0x000fea0003800000 */
[----:B------:R-:W1:Y:S01]  /*07b0*/  S2UR UR5, SR_CgaCtaId ;  /* 0x00000000000579c3 */ /* 0x000e620000008800 */
[----:B------:R-:W-:-:S07]  /*07c0*/  UMOV UR4, 0x400 ;  /* 0x0000040000047882 */ /* 0x000fce0000000000 */
[----:B0-----:R-:W0:Y:S01]  /*07d0*/  LDC.64 R2, c[0x0][0x390] ;  /* 0x0000e400ff027b82 */ /* 0x001e220000000a00 */
[----:B-1----:R-:W-:-:S09]  /*07e0*/  ULEA UR4, UR5, UR4, 0x18 ;  /* 0x0000000405047291 */ /* 0x002fd2000f8ec0ff */
[----:B------:R-:W0:Y:S04]  /*07f0*/  LDS R5, [UR4] ;  /* 0x00000004ff057984 */ /* 0x000e280008000800 */
[----:B0-----:R-:W-:Y:S01]  /*0800*/  REDG.E.ADD.F32.FTZ.RN.STRONG.GPU desc[UR6][R2.64], R5 ;  /* 0x00000005020079a6 */ /* 0x001fe2000c12f306 */
[----:B------:R-:W-:Y:S05]  /*0810*/  EXIT ;  /* 0x000000000000794d */ /* 0x000fea0003800000 */
.L_x_10:
[----:B------:R-:W-:-:S00]  /*0820*/  BRA `(.L_x_10) ;  /* 0xfffffffc00fc7947 */ /* 0x000fc0000383ffff */
[----:B------:R-:W-:-:S00]  /*0830*/  NOP ;  /* 0x0000000000007918 */ /* 0x000fc00000000000 */
        /* <DEDUP_REMOVED lines=12> */
.L_x_11:


//--------------------- .nv.shared._Z15vector_dot_prodPfS_S_i --------------------------
	.section	.nv.shared._Z15vector_dot_prodPfS_S_i,"aw",@nobits
	.sectionflags	@""
	.align	4
.nv.shared._Z15vector_dot_prodPfS_S_i:
	.zero		5120


//--------------------- .nv.shared.reserved.0     --------------------------
	.section	.nv.shared.reserved.0,"aw",@nobits
	.weak		__nv_reservedSMEM_offset_0_alias
	.size		__nv_reservedSMEM_offset_0_alias, 0, 64
	.other		__nv_reservedSMEM_offset_0_alias,@"STO_CUDA_RESERVED_SHARED STV_DEFAULT"
__nv_reservedSMEM_offset_0_alias:
	.zero		0
	.zero		64


//--------------------- .nv.constant0._Z15vector_dot_prodPfS_S_i --------------------------
	.section	.nv.constant0._Z15vector_dot_prodPfS_S_i,"a",@progbits
	.sectionflags	@""
	.align	4
.nv.constant0._Z15vector_dot_prodPfS_S_i:
	.zero		924


//--------------------- SYMBOLS --------------------------

	.type		.nv.reservedSmem.offset0,@object
	.size		.nv.reservedSmem.offset0,0x4
	.type		.nv.reservedSmem.cap,@object
	.size		.nv.reservedSmem.cap,0x4
